//
// Generated by NVIDIA NVVM Compiler
//
// Compiler Build ID: CL-36424714
// Cuda compilation tools, release 13.0, V13.0.88
// Based on NVVM 20.0.0
//

.version 9.0
.target sm_100
.address_size 64

	// .globl	_Z16applyReLU_vectorPfi

.visible .entry _Z16applyReLU_vectorPfi(
	.param .u64 .ptr .align 1 _Z16applyReLU_vectorPfi_param_0,
	.param .u32 _Z16applyReLU_vectorPfi_param_1
)
{
	.reg .pred 	%p<2>;
	.reg .b32 	%r<6>;
	.reg .b32 	%f<3>;
	.reg .b64 	%rd<5>;

	ld.param.u64 	%rd1, [_Z16applyReLU_vectorPfi_param_0];
	ld.param.u32 	%r2, [_Z16applyReLU_vectorPfi_param_1];
	mov.u32 	%r3, %ctaid.x;
	mov.u32 	%r4, %ntid.x;
	mov.u32 	%r5, %tid.x;
	mad.lo.s32 	%r1, %r3, %r4, %r5;
	setp.ge.s32 	%p1, %r1, %r2;
	@%p1 bra 	$L__BB0_2;
	cvta.to.global.u64 	%rd2, %rd1;
	mul.wide.s32 	%rd3, %r1, 4;
	add.s64 	%rd4, %rd2, %rd3;
	ld.global.f32 	%f1, [%rd4];
	max.f32 	%f2, %f1, 0f00000000;
	st.global.f32 	[%rd4], %f2;
$L__BB0_2:
	ret;

}


// ===== COMPILED SASS (sm_100) =====

	.target	sm_100

	.elftype	@"ET_EXEC"


//--------------------- .note.nv.tkinfo           --------------------------
	.section	.note.nv.tkinfo,"",@"SHT_NOTE"
	.sectionflags	@"SHF_NOTE_NV_TKINFO"
	.tkinfo
        /*0018*/ 	.word	0x00000002
        /*0030*/ 	.string	""
        /*0030*/ 	.string	"ptxas"
        /*0030*/ 	.string	"Cuda compilation tools, release 13.0, V13.0.88"
        /*0030*/ 	.string	"Build cuda_13.0.r13.0/compiler.36424714_0"
        /*0030*/ 	.string	"-arch sm_100 -m 64 "



//--------------------- .note.nv.cuinfo           --------------------------
	.section	.note.nv.cuinfo,"",@"SHT_NOTE"
	.sectionflags	@"SHF_NOTE_NV_CUINFO"
        /*0018*/ 	.short	0x0002
        /*001a*/ 	.short	0x0064
        /*001c*/ 	.short	0x0082
	.zero		2


//--------------------- .nv.info                  --------------------------
	.section	.nv.info,"",@"SHT_CUDA_INFO"
	.align	4


	//----- nvinfo : EIATTR_REGCOUNT
	.align		4
        /*0000*/ 	.byte	0x04, 0x2f
        /*0002*/ 	.short	(.L_1 - .L_0)
	.align		4
.L_0:
        /*0004*/ 	.word	index@(_Z16applyReLU_vectorPfi)
        /*0008*/ 	.word	0x00000008


	//----- nvinfo : EIATTR_FRAME_SIZE
	.align		4
.L_1:
        /*000c*/ 	.byte	0x04, 0x11
        /*000e*/ 	.short	(.L_3 - .L_2)
	.align		4
.L_2:
        /*0010*/ 	.word	index@(_Z16applyReLU_vectorPfi)
        /*0014*/ 	.word	0x00000000


	//----- nvinfo : EIATTR_MIN_STACK_SIZE
	.align		4
.L_3:
        /*0018*/ 	.byte	0x04, 0x12
        /*001a*/ 	.short	(.L_5 - .L_4)
	.align		4
.L_4:
        /*001c*/ 	.word	index@(_Z16applyReLU_vectorPfi)
        /*0020*/ 	.word	0x00000000
.L_5:


//--------------------- .nv.compat                --------------------------
	.section	.nv.compat,"",@"SHT_CUDA_COMPAT_INFO"
	.align	4
        /*0000*/ 	.byte	0x02, 0x09, 0x00, 0x00, 0x02, 0x02, 0x01, 0x00, 0x02, 0x05, 0x05, 0x00, 0x03, 0x07, 0x01, 0x01
        /*0010*/ 	.byte	0x02, 0x03, 0x00, 0x00, 0x02, 0x06, 0x01, 0x00, 0x04, 0x0b, 0x08, 0x00, 0x09, 0x00, 0x00, 0x00
        /*0020*/ 	.byte	0x00, 0x00, 0x00, 0x00


//--------------------- .nv.info._Z16applyReLU_vectorPfi --------------------------
	.section	.nv.info._Z16applyReLU_vectorPfi,"",@"SHT_CUDA_INFO"
	.sectionflags	@""
	.align	4


	//----- nvinfo : EIATTR_CUDA_API_VERSION
	.align		4
        /*0000*/ 	.byte	0x04, 0x37
        /*0002*/ 	.short	(.L_7 - .L_6)
.L_6:
        /*0004*/ 	.word	0x00000082


	//----- nvinfo : EIATTR_KPARAM_INFO
	.align		4
.L_7:
        /*0008*/ 	.byte	0x04, 0x17
        /*000a*/ 	.short	(.L_9 - .L_8)
.L_8:
        /*000c*/ 	.word	0x00000000
        /*0010*/ 	.short	0x0001
        /*0012*/ 	.short	0x0008
        /*0014*/ 	.byte	0x00, 0xf0, 0x11, 0x00


	//----- nvinfo : EIATTR_KPARAM_INFO
	.align		4
.L_9:
        /*0018*/ 	.byte	0x04, 0x17
        /*001a*/ 	.short	(.L_11 - .L_10)
.L_10:
        /*001c*/ 	.word	0x00000000
        /*0020*/ 	.short	0x0000
        /*0022*/ 	.short	0x0000
        /*0024*/ 	.byte	0x00, 0xf5, 0x21, 0x00


	//----- nvinfo : EIATTR_SPARSE_MMA_MASK
	.align		4
.L_11:
        /*0028*/ 	.byte	0x03, 0x50
        /*002a*/ 	.short	0x0000


	//----- nvinfo : EIATTR_MAXREG_COUNT
	.align		4
        /*002c*/ 	.byte	0x03, 0x1b
        /*002e*/ 	.short	0x00ff


	//----- nvinfo : EIATTR_MERCURY_ISA_VERSION
	.align		4
        /*0030*/ 	.byte	0x03, 0x5f
        /*0032*/ 	.short	0x0101


	//----- nvinfo : EIATTR_VRC_CTA_INIT_COUNT
	.align		4
        /*0034*/ 	.byte	0x02, 0x4a
	.zero		1
	.zero		1


	//----- nvinfo : EIATTR_EXIT_INSTR_OFFSETS
	.align		4
        /*0038*/ 	.byte	0x04, 0x1c
        /*003a*/ 	.short	(.L_13 - .L_12)


	//   ....[0]....
.L_12:
        /*003c*/ 	.word	0x00000070


	//   ....[1]....
        /*0040*/ 	.word	0x000000e0


	//----- nvinfo : EIATTR_CBANK_PARAM_SIZE
	.align		4
.L_13:
        /*0044*/ 	.byte	0x03, 0x19
        /*0046*/ 	.short	0x000c


	//----- nvinfo : EIATTR_PARAM_CBANK
	.align		4
        /*0048*/ 	.byte	0x04, 0x0a
        /*004a*/ 	.short	(.L_15 - .L_14)
	.align		4
.L_14:
        /*004c*/ 	.word	index@(.nv.constant0._Z16applyReLU_vectorPfi)
        /*0050*/ 	.short	0x0380
        /*0052*/ 	.short	0x000c


	//----- nvinfo : EIATTR_SW_WAR
	.align		4
.L_15:
        /*0054*/ 	.byte	0x04, 0x36
        /*0056*/ 	.short	(.L_17 - .L_16)
.L_16:
        /*0058*/ 	.word	0x00000008
.L_17:


//--------------------- .nv.callgraph             --------------------------
	.section	.nv.callgraph,"",@"SHT_CUDA_CALLGRAPH"
	.align	4
	.sectionentsize	8
	.align		4
        /*0000*/ 	.word	0x00000000
	.align		4
        /*0004*/ 	.word	0xffffffff
	.align		4
        /*0008*/ 	.word	0x00000000
	.align		4
        /*000c*/ 	.word	0xfffffffe
	.align		4
        /*0010*/ 	.word	0x00000000
	.align		4
        /*0014*/ 	.word	0xfffffffd
	.align		4
        /*0018*/ 	.word	0x00000000
	.align		4
        /*001c*/ 	.word	0xfffffffc


//--------------------- .text._Z16applyReLU_vectorPfi --------------------------
	.section	.text._Z16applyReLU_vectorPfi,"ax",@progbits
	.align	128
        .global         _Z16applyReLU_vectorPfi
        .type           _Z16applyReLU_vectorPfi,@function
        .size           _Z16applyReLU_vectorPfi,(.L_x_1 - _Z16applyReLU_vectorPfi)
        .other          _Z16applyReLU_vectorPfi,@"STO_CUDA_ENTRY STV_DEFAULT"
_Z16applyReLU_vectorPfi:
.text._Z16applyReLU_vectorPfi:
[----:B------:R-:W-:Y:S01]  /*0000*/  LDC R1, c[0x0][0x37c] ;  /* 0x0000df00ff017b82 */ /* 0x000fe20000000800 */
[----:B------:R-:W0:Y:S07]  /*0010*/  S2R R0, SR_TID.X ;  /* 0x0000000000007919 */ /* 0x000e2e0000002100 */
[----:B------:R-:W0:Y:S01]  /*0020*/  S2UR UR4, SR_CTAID.X ;  /* 0x00000000000479c3 */ /* 0x000e220000002500 */
[----:B------:R-:W1:Y:S07]  /*0030*/  LDCU UR5, c[0x0][0x388] ;  /* 0x00007100ff0577ac */ /* 0x000e6e0008000800 */
[----:B------:R-:W0:Y:S02]  /*0040*/  LDC R5, c[0x0][0x360] ;  /* 0x0000d800ff057b82 */ /* 0x000e240000000800 */
[----:B0-----:R-:W-:-:S05]  /*0050*/  IMAD R5, R5, UR4, R0 ;  /* 0x0000000405057c24 */ /* 0x001fca000f8e0200 */
[----:B-1----:R-:W-:-:S13]  /*0060*/  ISETP.GE.AND P0, PT, R5, UR5, PT ;  /* 0x0000000505007c0c */ /* 0x002fda000bf06270 */
[----:B------:R-:W-:Y:S05]  /*0070*/  @P0 EXIT ;  /* 0x000000000000094d */ /* 0x000fea0003800000 */
[----:B------:R-:W0:Y:S01]  /*0080*/  LDC.64 R2, c[0x0][0x380] ;  /* 0x0000e000ff027b82 */ /* 0x000e220000000a00 */
[----:B------:R-:W1:Y:S01]  /*0090*/  LDCU.64 UR4, c[0x0][0x358] ;  /* 0x00006b00ff0477ac */ /* 0x000e620008000a00 */
[----:B0-----:R-:W-:-:S05]  /*00a0*/  IMAD.WIDE R2, R5, 0x4, R2 ;  /* 0x0000000405027825 */ /* 0x001fca00078e0202 */
[----:B-1----:R-:W2:Y:S02]  /*00b0*/  LDG.E R0, desc[UR4][R2.64] ;  /* 0x0000000402007981 */ /* 0x002ea4000c1e1900 */
[----:B--2---:R-:W-:-:S05]  /*00c0*/  FMNMX R5, RZ, R0, !PT ;  /* 0x00000000ff057209 */ /* 0x004fca0007800000 */
[----:B------:R-:W-:Y:S01]  /*00d0*/  STG.E desc[UR4][R2.64], R5 ;  /* 0x0000000502007986 */ /* 0x000fe2000c101904 */
[----:B------:R-:W-:Y:S05]  /*00e0*/  EXIT ;  /* 0x000000000000794d */ /* 0x000fea0003800000 */
.L_x_0:
[----:B------:R-:W-:-:S00]  /*00f0*/  BRA `(.L_x_0) ;  /* 0xfffffffc00fc7947 */ /* 0x000fc0000383ffff */
[----:B------:R-:W-:-:S00]  /*0100*/  NOP ;  /* 0x0000000000007918 */ /* 0x000fc00000000000 */
[----:B------:R-:W-:-:S00]  /*0110*/  NOP ;  /* 0x0000000000007918 */ /* 0x000fc00000000000 */
[----:B------:R-:W-:-:S00]  /*0120*/  NOP ;  /* 0x0000000000007918 */ /* 0x000fc00000000000 */
[----:B------:R-:W-:-:S00]  /*0130*/  NOP ;  /* 0x0000000000007918 */ /* 0x000fc00000000000 */
[----:B------:R-:W-:-:S00]  /*0140*/  NOP ;  /* 0x0000000000007918 */ /* 0x000fc00000000000 */
[----:B------:R-:W-:-:S00]  /*0150*/  NOP ;  /* 0x0000000000007918 */ /* 0x000fc00000000000 */
[----:B------:R-:W-:-:S00]  /*0160*/  NOP ;  /* 0x0000000000007918 */ /* 0x000fc00000000000 */
[----:B------:R-:W-:-:S00]  /*0170*/  NOP ;  /* 0x0000000000007918 */ /* 0x000fc00000000000 */
.L_x_1:


//--------------------- .nv.shared.reserved.0     --------------------------
	.section	.nv.shared.reserved.0,"aw",@nobits
	.weak		__nv_reservedSMEM_offset_0_alias
	.size		__nv_reservedSMEM_offset_0_alias, 0, 64
	.other		__nv_reservedSMEM_offset_0_alias,@"STO_CUDA_RESERVED_SHARED STV_DEFAULT"
__nv_reservedSMEM_offset_0_alias:
	.zero		0
	.zero		64


//--------------------- .nv.constant0._Z16applyReLU_vectorPfi --------------------------
	.section	.nv.constant0._Z16applyReLU_vectorPfi,"a",@progbits
	.sectionflags	@""
	.align	4
.nv.constant0._Z16applyReLU_vectorPfi:
	.zero		908


//--------------------- SYMBOLS --------------------------

	.type		.nv.reservedSmem.offset0,@object
	.size		.nv.reservedSmem.offset0,0x4
